//
// Generated by NVIDIA NVVM Compiler
//
// Compiler Build ID: CL-36424714
// Cuda compilation tools, release 13.0, V13.0.88
// Based on NVVM 20.0.0
//

.version 9.0
.target sm_100
.address_size 64

	// .globl	Run

.visible .entry Run(
	.param .u32 Run_param_0,
	.param .u64 .ptr .align 1 Run_param_1,
	.param .u64 .ptr .align 1 Run_param_2,
	.param .u32 Run_param_3,
	.param .u32 Run_param_4,
	.param .u32 Run_param_5
)
{
	.reg .pred 	%p<2>;
	.reg .b32 	%r<16>;
	.reg .b32 	%f<2>;
	.reg .b64 	%rd<9>;

	ld.param.u32 	%r5, [Run_param_0];
	ld.param.u64 	%rd1, [Run_param_1];
	ld.param.u64 	%rd2, [Run_param_2];
	ld.param.u32 	%r3, [Run_param_3];
	ld.param.u32 	%r4, [Run_param_4];
	ld.param.u32 	%r6, [Run_param_5];
	mov.u32 	%r7, %ctaid.x;
	mov.u32 	%r8, %ntid.x;
	mov.u32 	%r9, %tid.x;
	mad.lo.s32 	%r1, %r7, %r8, %r9;
	div.s32 	%r10, %r5, %r3;
	div.s32 	%r2, %r6, %r10;
	setp.ge.s32 	%p1, %r1, %r5;
	@%p1 bra 	$L__BB0_2;
	cvta.to.global.u64 	%rd3, %rd1;
	cvta.to.global.u64 	%rd4, %rd2;
	div.s32 	%r11, %r1, %r3;
	mul.lo.s32 	%r12, %r11, %r3;
	sub.s32 	%r13, %r1, %r12;
	add.s32 	%r14, %r13, %r4;
	mad.lo.s32 	%r15, %r2, %r11, %r14;
	mul.wide.s32 	%rd5, %r15, 4;
	add.s64 	%rd6, %rd3, %rd5;
	ld.global.nc.f32 	%f1, [%rd6];
	mul.wide.s32 	%rd7, %r1, 4;
	add.s64 	%rd8, %rd4, %rd7;
	st.global.f32 	[%rd8], %f1;
$L__BB0_2:
	ret;

}


// ===== COMPILED SASS (sm_100) =====

	.target	sm_100

	.elftype	@"ET_EXEC"


//--------------------- .note.nv.tkinfo           --------------------------
	.section	.note.nv.tkinfo,"",@"SHT_NOTE"
	.sectionflags	@"SHF_NOTE_NV_TKINFO"
	.tkinfo
        /*0018*/ 	.word	0x00000002
        /*0030*/ 	.string	""
        /*0030*/ 	.string	"ptxas"
        /*0030*/ 	.string	"Cuda compilation tools, release 13.0, V13.0.88"
        /*0030*/ 	.string	"Build cuda_13.0.r13.0/compiler.36424714_0"
        /*0030*/ 	.string	"-arch sm_100 -m 64 "



//--------------------- .note.nv.cuinfo           --------------------------
	.section	.note.nv.cuinfo,"",@"SHT_NOTE"
	.sectionflags	@"SHF_NOTE_NV_CUINFO"
        /*0018*/ 	.short	0x0002
        /*001a*/ 	.short	0x0064
        /*001c*/ 	.short	0x0082
	.zero		2


//--------------------- .nv.info                  --------------------------
	.section	.nv.info,"",@"SHT_CUDA_INFO"
	.align	4


	//----- nvinfo : EIATTR_REGCOUNT
	.align		4
        /*0000*/ 	.byte	0x04, 0x2f
        /*0002*/ 	.short	(.L_1 - .L_0)
	.align		4
.L_0:
        /*0004*/ 	.word	index@(Run)
        /*0008*/ 	.word	0x00000011


	//----- nvinfo : EIATTR_FRAME_SIZE
	.align		4
.L_1:
        /*000c*/ 	.byte	0x04, 0x11
        /*000e*/ 	.short	(.L_3 - .L_2)
	.align		4
.L_2:
        /*0010*/ 	.word	index@(Run)
        /*0014*/ 	.word	0x00000000


	//----- nvinfo : EIATTR_MIN_STACK_SIZE
	.align		4
.L_3:
        /*0018*/ 	.byte	0x04, 0x12
        /*001a*/ 	.short	(.L_5 - .L_4)
	.align		4
.L_4:
        /*001c*/ 	.word	index@(Run)
        /*0020*/ 	.word	0x00000000
.L_5:


//--------------------- .nv.compat                --------------------------
	.section	.nv.compat,"",@"SHT_CUDA_COMPAT_INFO"
	.align	4
        /*0000*/ 	.byte	0x02, 0x09, 0x00, 0x00, 0x02, 0x02, 0x01, 0x00, 0x02, 0x05, 0x05, 0x00, 0x03, 0x07, 0x01, 0x01
        /*0010*/ 	.byte	0x02, 0x03, 0x00, 0x00, 0x02, 0x06, 0x01, 0x00, 0x04, 0x0b, 0x08, 0x00, 0x09, 0x00, 0x00, 0x00
        /*0020*/ 	.byte	0x00, 0x00, 0x00, 0x00


//--------------------- .nv.info.Run              --------------------------
	.section	.nv.info.Run,"",@"SHT_CUDA_INFO"
	.sectionflags	@""
	.align	4


	//----- nvinfo : EIATTR_CUDA_API_VERSION
	.align		4
        /*0000*/ 	.byte	0x04, 0x37
        /*0002*/ 	.short	(.L_7 - .L_6)
.L_6:
        /*0004*/ 	.word	0x00000082


	//----- nvinfo : EIATTR_KPARAM_INFO
	.align		4
.L_7:
        /*0008*/ 	.byte	0x04, 0x17
        /*000a*/ 	.short	(.L_9 - .L_8)
.L_8:
        /*000c*/ 	.word	0x00000000
        /*0010*/ 	.short	0x0005
        /*0012*/ 	.short	0x0020
        /*0014*/ 	.byte	0x00, 0xf0, 0x11, 0x00


	//----- nvinfo : EIATTR_KPARAM_INFO
	.align		4
.L_9:
        /*0018*/ 	.byte	0x04, 0x17
        /*001a*/ 	.short	(.L_11 - .L_10)
.L_10:
        /*001c*/ 	.word	0x00000000
        /*0020*/ 	.short	0x0004
        /*0022*/ 	.short	0x001c
        /*0024*/ 	.byte	0x00, 0xf0, 0x11, 0x00


	//----- nvinfo : EIATTR_KPARAM_INFO
	.align		4
.L_11:
        /*0028*/ 	.byte	0x04, 0x17
        /*002a*/ 	.short	(.L_13 - .L_12)
.L_12:
        /*002c*/ 	.word	0x00000000
        /*0030*/ 	.short	0x0003
        /*0032*/ 	.short	0x0018
        /*0034*/ 	.byte	0x00, 0xf0, 0x11, 0x00


	//----- nvinfo : EIATTR_KPARAM_INFO
	.align		4
.L_13:
        /*0038*/ 	.byte	0x04, 0x17
        /*003a*/ 	.short	(.L_15 - .L_14)
.L_14:
        /*003c*/ 	.word	0x00000000
        /*0040*/ 	.short	0x0002
        /*0042*/ 	.short	0x0010
        /*0044*/ 	.byte	0x00, 0xf5, 0x21, 0x00


	//----- nvinfo : EIATTR_KPARAM_INFO
	.align		4
.L_15:
        /*0048*/ 	.byte	0x04, 0x17
        /*004a*/ 	.short	(.L_17 - .L_16)
.L_16:
        /*004c*/ 	.word	0x00000000
        /*0050*/ 	.short	0x0001
        /*0052*/ 	.short	0x0008
        /*0054*/ 	.byte	0x00, 0xf5, 0x21, 0x00


	//----- nvinfo : EIATTR_KPARAM_INFO
	.align		4
.L_17:
        /*0058*/ 	.byte	0x04, 0x17
        /*005a*/ 	.short	(.L_19 - .L_18)
.L_18:
        /*005c*/ 	.word	0x00000000
        /*0060*/ 	.short	0x0000
        /*0062*/ 	.short	0x0000
        /*0064*/ 	.byte	0x00, 0xf0, 0x11, 0x00


	//----- nvinfo : EIATTR_SPARSE_MMA_MASK
	.align		4
.L_19:
        /*0068*/ 	.byte	0x03, 0x50
        /*006a*/ 	.short	0x0000


	//----- nvinfo : EIATTR_MAXREG_COUNT
	.align		4
        /*006c*/ 	.byte	0x03, 0x1b
        /*006e*/ 	.short	0x00ff


	//----- nvinfo : EIATTR_MERCURY_ISA_VERSION
	.align		4
        /*0070*/ 	.byte	0x03, 0x5f
        /*0072*/ 	.short	0x0101


	//----- nvinfo : EIATTR_VRC_CTA_INIT_COUNT
	.align		4
        /*0074*/ 	.byte	0x02, 0x4a
	.zero		1
	.zero		1


	//----- nvinfo : EIATTR_EXIT_INSTR_OFFSETS
	.align		4
        /*0078*/ 	.byte	0x04, 0x1c
        /*007a*/ 	.short	(.L_21 - .L_20)


	//   ....[0]....
.L_20:
        /*007c*/ 	.word	0x00000270


	//   ....[1]....
        /*0080*/ 	.word	0x00000550


	//----- nvinfo : EIATTR_CBANK_PARAM_SIZE
	.align		4
.L_21:
        /*0084*/ 	.byte	0x03, 0x19
        /*0086*/ 	.short	0x0024


	//----- nvinfo : EIATTR_PARAM_CBANK
	.align		4
        /*0088*/ 	.byte	0x04, 0x0a
        /*008a*/ 	.short	(.L_23 - .L_22)
	.align		4
.L_22:
        /*008c*/ 	.word	index@(.nv.constant0.Run)
        /*0090*/ 	.short	0x0380
        /*0092*/ 	.short	0x0024


	//----- nvinfo : EIATTR_SW_WAR
	.align		4
.L_23:
        /*0094*/ 	.byte	0x04, 0x36
        /*0096*/ 	.short	(.L_25 - .L_24)
.L_24:
        /*0098*/ 	.word	0x00000008
.L_25:


//--------------------- .nv.callgraph             --------------------------
	.section	.nv.callgraph,"",@"SHT_CUDA_CALLGRAPH"
	.align	4
	.sectionentsize	8
	.align		4
        /*0000*/ 	.word	0x00000000
	.align		4
        /*0004*/ 	.word	0xffffffff
	.align		4
        /*0008*/ 	.word	0x00000000
	.align		4
        /*000c*/ 	.word	0xfffffffe
	.align		4
        /*0010*/ 	.word	0x00000000
	.align		4
        /*0014*/ 	.word	0xfffffffd
	.align		4
        /*0018*/ 	.word	0x00000000
	.align		4
        /*001c*/ 	.word	0xfffffffc


//--------------------- .text.Run                 --------------------------
	.section	.text.Run,"ax",@progbits
	.align	128
        .global         Run
        .type           Run,@function
        .size           Run,(.L_x_1 - Run)
        .other          Run,@"STO_CUDA_ENTRY STV_DEFAULT"
Run:
.text.Run:
[----:B------:R-:W-:Y:S08]  /*0000*/  LDC R1, c[0x0][0x37c] ;  /* 0x0000df00ff017b82 */ /* 0x000ff00000000800 */
[----:B------:R-:W0:Y:S01]  /*0010*/  LDC R0, c[0x0][0x398] ;  /* 0x0000e600ff007b82 */ /* 0x000e220000000800 */
[----:B------:R-:W1:Y:S07]  /*0020*/  S2R R10, SR_TID.X ;  /* 0x00000000000a7919 */ /* 0x000e6e0000002100 */
[----:B------:R-:W2:Y:S08]  /*0030*/  LDC R11, c[0x0][0x380] ;  /* 0x0000e000ff0b7b82 */ /* 0x000eb00000000800 */
[----:B------:R-:W1:Y:S01]  /*0040*/  S2UR UR4, SR_CTAID.X ;  /* 0x00000000000479c3 */ /* 0x000e620000002500 */
[----:B0-----:R-:W-:-:S07]  /*0050*/  IABS R2, R0 ;  /* 0x0000000000027213 */ /* 0x001fce0000000000 */
[----:B------:R-:W0:Y:S01]  /*0060*/  LDC R13, c[0x0][0x3a0] ;  /* 0x0000e800ff0d7b82 */ /* 0x000e220000000800 */
[----:B------:R-:W3:Y:S01]  /*0070*/  I2F.RP R3, R2 ;  /* 0x0000000200037306 */ /* 0x000ee20000209400 */
[----:B--2---:R-:W-:-:S07]  /*0080*/  IABS R8, R11 ;  /* 0x0000000b00087213 */ /* 0x004fce0000000000 */
[----:B---3--:R-:W2:Y:S02]  /*0090*/  MUFU.RCP R3, R3 ;  /* 0x0000000300037308 */ /* 0x008ea40000001000 */
[----:B--2---:R-:W-:-:S06]  /*00a0*/  VIADD R4, R3, 0xffffffe ;  /* 0x0ffffffe03047836 */ /* 0x004fcc0000000000 */
[----:B------:R2:W3:Y:S02]  /*00b0*/  F2I.FTZ.U32.TRUNC.NTZ R5, R4 ;  /* 0x0000000400057305 */ /* 0x0004e4000021f000 */
[----:B--2---:R-:W-:Y:S02]  /*00c0*/  HFMA2 R4, -RZ, RZ, 0, 0 ;  /* 0x00000000ff047431 */ /* 0x004fe400000001ff */
[----:B---3--:R-:W-:-:S04]  /*00d0*/  IMAD.MOV R7, RZ, RZ, -R5 ;  /* 0x000000ffff077224 */ /* 0x008fc800078e0a05 */
[----:B------:R-:W-:-:S04]  /*00e0*/  IMAD R7, R7, R2, RZ ;  /* 0x0000000207077224 */ /* 0x000fc800078e02ff */
[----:B------:R-:W-:Y:S01]  /*00f0*/  IMAD.HI.U32 R6, R5, R7, R4 ;  /* 0x0000000705067227 */ /* 0x000fe200078e0004 */
[----:B------:R-:W-:-:S03]  /*0100*/  LOP3.LUT R4, R11, R0, RZ, 0x3c, !PT ;  /* 0x000000000b047212 */ /* 0x000fc600078e3cff */
[----:B------:R-:W-:Y:S01]  /*0110*/  IMAD.MOV.U32 R5, RZ, RZ, R8 ;  /* 0x000000ffff057224 */ /* 0x000fe200078e0008 */
[----:B------:R-:W-:-:S03]  /*0120*/  ISETP.GE.AND P2, PT, R4, RZ, PT ;  /* 0x000000ff0400720c */ /* 0x000fc60003f46270 */
[----:B------:R-:W-:-:S04]  /*0130*/  IMAD.HI.U32 R3, R6, R5, RZ ;  /* 0x0000000506037227 */ /* 0x000fc800078e00ff */
[----:B------:R-:W-:-:S04]  /*0140*/  IMAD.MOV R7, RZ, RZ, -R3 ;  /* 0x000000ffff077224 */ /* 0x000fc800078e0a03 */
[----:B------:R-:W-:-:S05]  /*0150*/  IMAD R5, R2, R7, R5 ;  /* 0x0000000702057224 */ /* 0x000fca00078e0205 */
[----:B------:R-:W-:-:S13]  /*0160*/  ISETP.GT.U32.AND P1, PT, R2, R5, PT ;  /* 0x000000050200720c */ /* 0x000fda0003f24070 */
[----:B------:R-:W-:Y:S01]  /*0170*/  @!P1 IADD3 R5, PT, PT, R5, -R2, RZ ;  /* 0x8000000205059210 */ /* 0x000fe20007ffe0ff */
[----:B------:R-:W-:-:S03]  /*0180*/  @!P1 VIADD R3, R3, 0x1 ;  /* 0x0000000103039836 */ /* 0x000fc60000000000 */
[----:B------:R-:W-:Y:S02]  /*0190*/  ISETP.GE.U32.AND P0, PT, R5, R2, PT ;  /* 0x000000020500720c */ /* 0x000fe40003f06070 */
[----:B------:R-:W-:-:S11]  /*01a0*/  LOP3.LUT R5, RZ, R0, RZ, 0x33, !PT ;  /* 0x00000000ff057212 */ /* 0x000fd600078e33ff */
[----:B------:R-:W-:Y:S01]  /*01b0*/  @P0 VIADD R3, R3, 0x1 ;  /* 0x0000000103030836 */ /* 0x000fe20000000000 */
[----:B------:R-:W-:-:S04]  /*01c0*/  ISETP.NE.AND P0, PT, R0, RZ, PT ;  /* 0x000000ff0000720c */ /* 0x000fc80003f05270 */
[----:B------:R-:W-:-:S04]  /*01d0*/  @!P2 IADD3 R3, PT, PT, -R3, RZ, RZ ;  /* 0x000000ff0303a210 */ /* 0x000fc80007ffe1ff */
[----:B------:R-:W-:Y:S02]  /*01e0*/  SEL R4, R5, R3, !P0 ;  /* 0x0000000305047207 */ /* 0x000fe40004000000 */
[----:B------:R-:W1:Y:S02]  /*01f0*/  LDC R3, c[0x0][0x360] ;  /* 0x0000d800ff037b82 */ /* 0x000e640000000800 */
[----:B------:R-:W-:-:S04]  /*0200*/  IABS R8, R4 ;  /* 0x0000000400087213 */ /* 0x000fc80000000000 */
[----:B------:R-:W2:Y:S08]  /*0210*/  I2F.RP R9, R8 ;  /* 0x0000000800097306 */ /* 0x000eb00000209400 */
[----:B--2---:R-:W2:Y:S01]  /*0220*/  MUFU.RCP R9, R9 ;  /* 0x0000000900097308 */ /* 0x004ea20000001000 */
[----:B-1----:R-:W-:-:S05]  /*0230*/  IMAD R3, R3, UR4, R10 ;  /* 0x0000000403037c24 */ /* 0x002fca000f8e020a */
[----:B------:R-:W-:Y:S01]  /*0240*/  ISETP.GE.AND P1, PT, R3, R11, PT ;  /* 0x0000000b0300720c */ /* 0x000fe20003f26270 */
[----:B--2---:R-:W-:-:S06]  /*0250*/  VIADD R7, R9, 0xffffffe ;  /* 0x0ffffffe09077836 */ /* 0x004fcc0000000000 */
[----:B------:R-:W1:Y:S06]  /*0260*/  F2I.FTZ.U32.TRUNC.NTZ R7, R7 ;  /* 0x0000000700077305 */ /* 0x000e6c000021f000 */
[----:B0-----:R-:W-:Y:S05]  /*0270*/  @P1 EXIT ;  /* 0x000000000000194d */ /* 0x001fea0003800000 */
[----:B------:R-:W-:Y:S01]  /*0280*/  IABS R11, R3 ;  /* 0x00000003000b7213 */ /* 0x000fe20000000000 */
[----:B-1----:R-:W-:Y:S01]  /*0290*/  IMAD.MOV R9, RZ, RZ, -R7 ;  /* 0x000000ffff097224 */ /* 0x002fe200078e0a07 */
[----:B------:R-:W-:Y:S01]  /*02a0*/  IABS R12, R13 ;  /* 0x0000000d000c7213 */ /* 0x000fe20000000000 */
[----:B------:R-:W0:Y:S01]  /*02b0*/  LDCU UR6, c[0x0][0x39c] ;  /* 0x00007380ff0677ac */ /* 0x000e220008000800 */
[----:B------:R-:W-:Y:S01]  /*02c0*/  IABS R14, R4 ;  /* 0x00000004000e7213 */ /* 0x000fe20000000000 */
[----:B------:R-:W-:Y:S01]  /*02d0*/  IMAD.HI.U32 R10, R6, R11, RZ ;  /* 0x0000000b060a7227 */ /* 0x000fe200078e00ff */
[----:B------:R-:W1:Y:S03]  /*02e0*/  LDCU.64 UR4, c[0x0][0x358] ;  /* 0x00006b00ff0477ac */ /* 0x000e660008000a00 */
[----:B------:R-:W-:Y:S01]  /*02f0*/  IMAD R9, R9, R8, RZ ;  /* 0x0000000809097224 */ /* 0x000fe200078e02ff */
[----:B------:R-:W-:-:S05]  /*0300*/  IADD3 R6, PT, PT, -R10, RZ, RZ ;  /* 0x000000ff0a067210 */ /* 0x000fca0007ffe1ff */
[----:B------:R-:W-:Y:S02]  /*0310*/  IMAD R11, R2, R6, R11 ;  /* 0x00000006020b7224 */ /* 0x000fe400078e020b */
[----:B------:R-:W-:-:S03]  /*0320*/  IMAD.MOV.U32 R6, RZ, RZ, RZ ;  /* 0x000000ffff067224 */ /* 0x000fc600078e00ff */
[----:B------:R-:W-:Y:S01]  /*0330*/  ISETP.GT.U32.AND P4, PT, R2, R11, PT ;  /* 0x0000000b0200720c */ /* 0x000fe20003f84070 */
[----:B------:R-:W-:-:S04]  /*0340*/  IMAD.HI.U32 R6, R7, R9, R6 ;  /* 0x0000000907067227 */ /* 0x000fc800078e0006 */
[----:B------:R-:W-:Y:S01]  /*0350*/  IMAD.MOV.U32 R7, RZ, RZ, R12 ;  /* 0x000000ffff077224 */ /* 0x000fe200078e000c */
[----:B------:R-:W-:-:S03]  /*0360*/  IADD3 R12, PT, PT, RZ, -R14, RZ ;  /* 0x8000000eff0c7210 */ /* 0x000fc60007ffe0ff */
[----:B------:R-:W-:-:S04]  /*0370*/  IMAD.HI.U32 R9, R6, R7, RZ ;  /* 0x0000000706097227 */ /* 0x000fc800078e00ff */
[----:B------:R-:W-:Y:S02]  /*0380*/  @!P4 IMAD.IADD R11, R11, 0x1, -R2 ;  /* 0x000000010b0bc824 */ /* 0x000fe400078e0a02 */
[----:B------:R-:W-:Y:S02]  /*0390*/  IMAD R7, R9, R12, R7 ;  /* 0x0000000c09077224 */ /* 0x000fe400078e0207 */
[----:B------:R-:W-:Y:S01]  /*03a0*/  @!P4 VIADD R10, R10, 0x1 ;  /* 0x000000010a0ac836 */ /* 0x000fe20000000000 */
[----:B------:R-:W-:Y:S02]  /*03b0*/  ISETP.GE.U32.AND P1, PT, R11, R2, PT ;  /* 0x000000020b00720c */ /* 0x000fe40003f26070 */
[----:B------:R-:W-:Y:S02]  /*03c0*/  LOP3.LUT R2, R3, R0, RZ, 0x3c, !PT ;  /* 0x0000000003027212 */ /* 0x000fe400078e3cff */
[----:B------:R-:W-:Y:S02]  /*03d0*/  ISETP.GT.U32.AND P2, PT, R8, R7, PT ;  /* 0x000000070800720c */ /* 0x000fe40003f44070 */
[----:B------:R-:W-:-:S02]  /*03e0*/  ISETP.GE.AND P3, PT, R2, RZ, PT ;  /* 0x000000ff0200720c */ /* 0x000fc40003f66270 */
[----:B------:R-:W-:-:S05]  /*03f0*/  LOP3.LUT R2, R4, R13, RZ, 0x3c, !PT ;  /* 0x0000000d04027212 */ /* 0x000fca00078e3cff */
[----:B------:R-:W-:-:S04]  /*0400*/  @P1 VIADD R10, R10, 0x1 ;  /* 0x000000010a0a1836 */ /* 0x000fc80000000000 */
[-C--:B------:R-:W-:Y:S02]  /*0410*/  @!P2 IADD3 R7, PT, PT, R7, -R8.reuse, RZ ;  /* 0x800000080707a210 */ /* 0x080fe40007ffe0ff */
[----:B------:R-:W-:Y:S01]  /*0420*/  @!P3 IMAD.MOV R10, RZ, RZ, -R10 ;  /* 0x000000ffff0ab224 */ /* 0x000fe200078e0a0a */
[----:B------:R-:W-:Y:S02]  /*0430*/  ISETP.GE.AND P3, PT, R2, RZ, PT ;  /* 0x000000ff0200720c */ /* 0x000fe40003f66270 */
[----:B------:R-:W-:Y:S02]  /*0440*/  ISETP.GE.U32.AND P1, PT, R7, R8, PT ;  /* 0x000000080700720c */ /* 0x000fe40003f26070 */
[----:B------:R-:W2:Y:S01]  /*0450*/  LDC.64 R6, c[0x0][0x388] ;  /* 0x0000e200ff067b82 */ /* 0x000ea20000000a00 */
[----:B------:R-:W-:Y:S02]  /*0460*/  SEL R5, R5, R10, !P0 ;  /* 0x0000000a05057207 */ /* 0x000fe40004000000 */
[----:B------:R-:W-:-:S02]  /*0470*/  ISETP.NE.AND P0, PT, R4, RZ, PT ;  /* 0x000000ff0400720c */ /* 0x000fc40003f05270 */
[----:B------:R-:W-:Y:S02]  /*0480*/  @!P2 IADD3 R9, PT, PT, R9, 0x1, RZ ;  /* 0x000000010909a810 */ /* 0x000fe40007ffe0ff */
[----:B------:R-:W-:-:S04]  /*0490*/  IADD3 R2, PT, PT, -R5, RZ, RZ ;  /* 0x000000ff05027210 */ /* 0x000fc80007ffe1ff */
[----:B------:R-:W-:Y:S02]  /*04a0*/  @P1 VIADD R9, R9, 0x1 ;  /* 0x0000000109091836 */ /* 0x000fe40000000000 */
[----:B------:R-:W-:Y:S02]  /*04b0*/  IMAD R0, R0, R2, R3 ;  /* 0x0000000200007224 */ /* 0x000fe400078e0203 */
[----:B------:R-:W-:Y:S01]  /*04c0*/  @!P3 IMAD.MOV R9, RZ, RZ, -R9 ;  /* 0x000000ffff09b224 */ /* 0x000fe200078e0a09 */
[----:B------:R-:W-:Y:S02]  /*04d0*/  @!P0 LOP3.LUT R9, RZ, R4, RZ, 0x33, !PT ;  /* 0x00000004ff098212 */ /* 0x000fe400078e33ff */
[----:B0-----:R-:W-:-:S05]  /*04e0*/  IADD3 R0, PT, PT, R0, UR6, RZ ;  /* 0x0000000600007c10 */ /* 0x001fca000fffe0ff */
[----:B------:R-:W-:-:S04]  /*04f0*/  IMAD R5, R9, R5, R0 ;  /* 0x0000000509057224 */ /* 0x000fc800078e0200 */
[----:B--2---:R-:W-:Y:S02]  /*0500*/  IMAD.WIDE R4, R5, 0x4, R6 ;  /* 0x0000000405047825 */ /* 0x004fe400078e0206 */
[----:B------:R-:W0:Y:S04]  /*0510*/  LDC.64 R6, c[0x0][0x390] ;  /* 0x0000e400ff067b82 */ /* 0x000e280000000a00 */
[----:B-1----:R-:W2:Y:S01]  /*0520*/  LDG.E.CONSTANT R5, desc[UR4][R4.64] ;  /* 0x0000000404057981 */ /* 0x002ea2000c1e9900 */
[----:B0-----:R-:W-:-:S05]  /*0530*/  IMAD.WIDE R2, R3, 0x4, R6 ;  /* 0x0000000403027825 */ /* 0x001fca00078e0206 */
[----:B--2---:R-:W-:Y:S01]  /*0540*/  STG.E desc[UR4][R2.64], R5 ;  /* 0x0000000502007986 */ /* 0x004fe2000c101904 */
[----:B------:R-:W-:Y:S05]  /*0550*/  EXIT ;  /* 0x000000000000794d */ /* 0x000fea0003800000 */
.L_x_0:
[----:B------:R-:W-:-:S00]  /*0560*/  BRA `(.L_x_0) ;  /* 0xfffffffc00fc7947 */ /* 0x000fc0000383ffff */
[----:B------:R-:W-:-:S00]  /*0570*/  NOP ;  /* 0x0000000000007918 */ /* 0x000fc00000000000 */
        /* <DEDUP_REMOVED lines=8> */
.L_x_1:


//--------------------- .nv.shared.reserved.0     --------------------------
	.section	.nv.shared.reserved.0,"aw",@nobits
	.weak		__nv_reservedSMEM_offset_0_alias
	.size		__nv_reservedSMEM_offset_0_alias, 0, 64
	.other		__nv_reservedSMEM_offset_0_alias,@"STO_CUDA_RESERVED_SHARED STV_DEFAULT"
__nv_reservedSMEM_offset_0_alias:
	.zero		0
	.zero		64


//--------------------- .nv.constant0.Run         --------------------------
	.section	.nv.constant0.Run,"a",@progbits
	.sectionflags	@""
	.align	4
.nv.constant0.Run:
	.zero		932


//--------------------- SYMBOLS --------------------------

	.type		.nv.reservedSmem.offset0,@object
	.size		.nv.reservedSmem.offset0,0x4
